//
// Generated by NVIDIA NVVM Compiler
//
// Compiler Build ID: CL-36424714
// Cuda compilation tools, release 13.0, V13.0.88
// Based on NVVM 20.0.0
//

.version 9.0
.target sm_100
.address_size 64

	// .globl	_Z6add_v2PfS_S_

.visible .entry _Z6add_v2PfS_S_(
	.param .u64 .ptr .align 1 _Z6add_v2PfS_S__param_0,
	.param .u64 .ptr .align 1 _Z6add_v2PfS_S__param_1,
	.param .u64 .ptr .align 1 _Z6add_v2PfS_S__param_2
)
{
	.reg .b32 	%r<5>;
	.reg .b32 	%f<4>;
	.reg .b64 	%rd<11>;

	ld.param.u64 	%rd1, [_Z6add_v2PfS_S__param_0];
	ld.param.u64 	%rd2, [_Z6add_v2PfS_S__param_1];
	ld.param.u64 	%rd3, [_Z6add_v2PfS_S__param_2];
	cvta.to.global.u64 	%rd4, %rd3;
	cvta.to.global.u64 	%rd5, %rd2;
	cvta.to.global.u64 	%rd6, %rd1;
	mov.u32 	%r1, %ctaid.x;
	mov.u32 	%r2, %ntid.x;
	mov.u32 	%r3, %tid.x;
	mad.lo.s32 	%r4, %r1, %r2, %r3;
	mul.wide.s32 	%rd7, %r4, 4;
	add.s64 	%rd8, %rd6, %rd7;
	ld.global.f32 	%f1, [%rd8];
	add.s64 	%rd9, %rd5, %rd7;
	ld.global.f32 	%f2, [%rd9];
	add.f32 	%f3, %f1, %f2;
	add.s64 	%rd10, %rd4, %rd7;
	st.global.f32 	[%rd10], %f3;
	ret;

}


// ===== COMPILED SASS (sm_100) =====

	.target	sm_100

	.elftype	@"ET_EXEC"


//--------------------- .note.nv.tkinfo           --------------------------
	.section	.note.nv.tkinfo,"",@"SHT_NOTE"
	.sectionflags	@"SHF_NOTE_NV_TKINFO"
	.tkinfo
        /*0018*/ 	.word	0x00000002
        /*0030*/ 	.string	""
        /*0030*/ 	.string	"ptxas"
        /*0030*/ 	.string	"Cuda compilation tools, release 13.0, V13.0.88"
        /*0030*/ 	.string	"Build cuda_13.0.r13.0/compiler.36424714_0"
        /*0030*/ 	.string	"-arch sm_100 -m 64 "



//--------------------- .note.nv.cuinfo           --------------------------
	.section	.note.nv.cuinfo,"",@"SHT_NOTE"
	.sectionflags	@"SHF_NOTE_NV_CUINFO"
        /*0018*/ 	.short	0x0002
        /*001a*/ 	.short	0x0064
        /*001c*/ 	.short	0x0082
	.zero		2


//--------------------- .nv.info                  --------------------------
	.section	.nv.info,"",@"SHT_CUDA_INFO"
	.align	4


	//----- nvinfo : EIATTR_REGCOUNT
	.align		4
        /*0000*/ 	.byte	0x04, 0x2f
        /*0002*/ 	.short	(.L_1 - .L_0)
	.align		4
.L_0:
        /*0004*/ 	.word	index@(_Z6add_v2PfS_S_)
        /*0008*/ 	.word	0x0000000c


	//----- nvinfo : EIATTR_FRAME_SIZE
	.align		4
.L_1:
        /*000c*/ 	.byte	0x04, 0x11
        /*000e*/ 	.short	(.L_3 - .L_2)
	.align		4
.L_2:
        /*0010*/ 	.word	index@(_Z6add_v2PfS_S_)
        /*0014*/ 	.word	0x00000000


	//----- nvinfo : EIATTR_MIN_STACK_SIZE
	.align		4
.L_3:
        /*0018*/ 	.byte	0x04, 0x12
        /*001a*/ 	.short	(.L_5 - .L_4)
	.align		4
.L_4:
        /*001c*/ 	.word	index@(_Z6add_v2PfS_S_)
        /*0020*/ 	.word	0x00000000
.L_5:


//--------------------- .nv.compat                --------------------------
	.section	.nv.compat,"",@"SHT_CUDA_COMPAT_INFO"
	.align	4
        /*0000*/ 	.byte	0x02, 0x09, 0x00, 0x00, 0x02, 0x02, 0x01, 0x00, 0x02, 0x05, 0x05, 0x00, 0x03, 0x07, 0x01, 0x01
        /*0010*/ 	.byte	0x02, 0x03, 0x00, 0x00, 0x02, 0x06, 0x01, 0x00, 0x04, 0x0b, 0x08, 0x00, 0x09, 0x00, 0x00, 0x00
        /*0020*/ 	.byte	0x00, 0x00, 0x00, 0x00


//--------------------- .nv.info._Z6add_v2PfS_S_  --------------------------
	.section	.nv.info._Z6add_v2PfS_S_,"",@"SHT_CUDA_INFO"
	.sectionflags	@""
	.align	4


	//----- nvinfo : EIATTR_CUDA_API_VERSION
	.align		4
        /*0000*/ 	.byte	0x04, 0x37
        /*0002*/ 	.short	(.L_7 - .L_6)
.L_6:
        /*0004*/ 	.word	0x00000082


	//----- nvinfo : EIATTR_KPARAM_INFO
	.align		4
.L_7:
        /*0008*/ 	.byte	0x04, 0x17
        /*000a*/ 	.short	(.L_9 - .L_8)
.L_8:
        /*000c*/ 	.word	0x00000000
        /*0010*/ 	.short	0x0002
        /*0012*/ 	.short	0x0010
        /*0014*/ 	.byte	0x00, 0xf5, 0x21, 0x00


	//----- nvinfo : EIATTR_KPARAM_INFO
	.align		4
.L_9:
        /*0018*/ 	.byte	0x04, 0x17
        /*001a*/ 	.short	(.L_11 - .L_10)
.L_10:
        /*001c*/ 	.word	0x00000000
        /*0020*/ 	.short	0x0001
        /*0022*/ 	.short	0x0008
        /*0024*/ 	.byte	0x00, 0xf5, 0x21, 0x00


	//----- nvinfo : EIATTR_KPARAM_INFO
	.align		4
.L_11:
        /*0028*/ 	.byte	0x04, 0x17
        /*002a*/ 	.short	(.L_13 - .L_12)
.L_12:
        /*002c*/ 	.word	0x00000000
        /*0030*/ 	.short	0x0000
        /*0032*/ 	.short	0x0000
        /*0034*/ 	.byte	0x00, 0xf5, 0x21, 0x00


	//----- nvinfo : EIATTR_SPARSE_MMA_MASK
	.align		4
.L_13:
        /*0038*/ 	.byte	0x03, 0x50
        /*003a*/ 	.short	0x0000


	//----- nvinfo : EIATTR_MAXREG_COUNT
	.align		4
        /*003c*/ 	.byte	0x03, 0x1b
        /*003e*/ 	.short	0x00ff


	//----- nvinfo : EIATTR_MERCURY_ISA_VERSION
	.align		4
        /*0040*/ 	.byte	0x03, 0x5f
        /*0042*/ 	.short	0x0101


	//----- nvinfo : EIATTR_VRC_CTA_INIT_COUNT
	.align		4
        /*0044*/ 	.byte	0x02, 0x4a
	.zero		1
	.zero		1


	//----- nvinfo : EIATTR_EXIT_INSTR_OFFSETS
	.align		4
        /*0048*/ 	.byte	0x04, 0x1c
        /*004a*/ 	.short	(.L_15 - .L_14)


	//   ....[0]....
.L_14:
        /*004c*/ 	.word	0x00000100


	//----- nvinfo : EIATTR_CBANK_PARAM_SIZE
	.align		4
.L_15:
        /*0050*/ 	.byte	0x03, 0x19
        /*0052*/ 	.short	0x0018


	//----- nvinfo : EIATTR_PARAM_CBANK
	.align		4
        /*0054*/ 	.byte	0x04, 0x0a
        /*0056*/ 	.short	(.L_17 - .L_16)
	.align		4
.L_16:
        /*0058*/ 	.word	index@(.nv.constant0._Z6add_v2PfS_S_)
        /*005c*/ 	.short	0x0380
        /*005e*/ 	.short	0x0018


	//----- nvinfo : EIATTR_SW_WAR
	.align		4
.L_17:
        /*0060*/ 	.byte	0x04, 0x36
        /*0062*/ 	.short	(.L_19 - .L_18)
.L_18:
        /*0064*/ 	.word	0x00000008
.L_19:


//--------------------- .nv.callgraph             --------------------------
	.section	.nv.callgraph,"",@"SHT_CUDA_CALLGRAPH"
	.align	4
	.sectionentsize	8
	.align		4
        /*0000*/ 	.word	0x00000000
	.align		4
        /*0004*/ 	.word	0xffffffff
	.align		4
        /*0008*/ 	.word	0x00000000
	.align		4
        /*000c*/ 	.word	0xfffffffe
	.align		4
        /*0010*/ 	.word	0x00000000
	.align		4
        /*0014*/ 	.word	0xfffffffd
	.align		4
        /*0018*/ 	.word	0x00000000
	.align		4
        /*001c*/ 	.word	0xfffffffc


//--------------------- .text._Z6add_v2PfS_S_     --------------------------
	.section	.text._Z6add_v2PfS_S_,"ax",@progbits
	.align	128
        .global         _Z6add_v2PfS_S_
        .type           _Z6add_v2PfS_S_,@function
        .size           _Z6add_v2PfS_S_,(.L_x_1 - _Z6add_v2PfS_S_)
        .other          _Z6add_v2PfS_S_,@"STO_CUDA_ENTRY STV_DEFAULT"
_Z6add_v2PfS_S_:
.text._Z6add_v2PfS_S_:
[----:B------:R-:W-:Y:S01]  /*0000*/  LDC R1, c[0x0][0x37c] ;  /* 0x0000df00ff017b82 */ /* 0x000fe20000000800 */
[----:B------:R-:W0:Y:S07]  /*0010*/  S2R R0, SR_TID.X ;  /* 0x0000000000007919 */ /* 0x000e2e0000002100 */
[----:B------:R-:W0:Y:S01]  /*0020*/  S2UR UR6, SR_CTAID.X ;  /* 0x00000000000679c3 */ /* 0x000e220000002500 */
[----:B------:R-:W1:Y:S07]  /*0030*/  LDCU.64 UR4, c[0x0][0x358] ;  /* 0x00006b00ff0477ac */ /* 0x000e6e0008000a00 */
[----:B------:R-:W0:Y:S08]  /*0040*/  LDC R9, c[0x0][0x360] ;  /* 0x0000d800ff097b82 */ /* 0x000e300000000800 */
[----:B------:R-:W2:Y:S08]  /*0050*/  LDC.64 R2, c[0x0][0x380] ;  /* 0x0000e000ff027b82 */ /* 0x000eb00000000a00 */
[----:B------:R-:W3:Y:S01]  /*0060*/  LDC.64 R4, c[0x0][0x388] ;  /* 0x0000e200ff047b82 */ /* 0x000ee20000000a00 */
[----:B0-----:R-:W-:-:S07]  /*0070*/  IMAD R9, R9, UR6, R0 ;  /* 0x0000000609097c24 */ /* 0x001fce000f8e0200 */
[----:B------:R-:W0:Y:S01]  /*0080*/  LDC.64 R6, c[0x0][0x390] ;  /* 0x0000e400ff067b82 */ /* 0x000e220000000a00 */
[----:B--2---:R-:W-:-:S06]  /*0090*/  IMAD.WIDE R2, R9, 0x4, R2 ;  /* 0x0000000409027825 */ /* 0x004fcc00078e0202 */
[----:B-1----:R-:W2:Y:S01]  /*00a0*/  LDG.E R2, desc[UR4][R2.64] ;  /* 0x0000000402027981 */ /* 0x002ea2000c1e1900 */
[----:B---3--:R-:W-:-:S06]  /*00b0*/  IMAD.WIDE R4, R9, 0x4, R4 ;  /* 0x0000000409047825 */ /* 0x008fcc00078e0204 */
[----:B------:R-:W2:Y:S01]  /*00c0*/  LDG.E R5, desc[UR4][R4.64] ;  /* 0x0000000404057981 */ /* 0x000ea2000c1e1900 */
[----:B0-----:R-:W-:-:S04]  /*00d0*/  IMAD.WIDE R6, R9, 0x4, R6 ;  /* 0x0000000409067825 */ /* 0x001fc800078e0206 */
[----:B--2---:R-:W-:-:S05]  /*00e0*/  FADD R9, R2, R5 ;  /* 0x0000000502097221 */ /* 0x004fca0000000000 */
[----:B------:R-:W-:Y:S01]  /*00f0*/  STG.E desc[UR4][R6.64], R9 ;  /* 0x0000000906007986 */ /* 0x000fe2000c101904 */
[----:B------:R-:W-:Y:S05]  /*0100*/  EXIT ;  /* 0x000000000000794d */ /* 0x000fea0003800000 */
.L_x_0:
[----:B------:R-:W-:-:S00]  /*0110*/  BRA `(.L_x_0) ;  /* 0xfffffffc00fc7947 */ /* 0x000fc0000383ffff */
[----:B------:R-:W-:-:S00]  /*0120*/  NOP ;  /* 0x0000000000007918 */ /* 0x000fc00000000000 */
        /* <DEDUP_REMOVED lines=13> */
.L_x_1:


//--------------------- .nv.shared.reserved.0     --------------------------
	.section	.nv.shared.reserved.0,"aw",@nobits
	.weak		__nv_reservedSMEM_offset_0_alias
	.size		__nv_reservedSMEM_offset_0_alias, 0, 64
	.other		__nv_reservedSMEM_offset_0_alias,@"STO_CUDA_RESERVED_SHARED STV_DEFAULT"
__nv_reservedSMEM_offset_0_alias:
	.zero		0
	.zero		64


//--------------------- .nv.constant0._Z6add_v2PfS_S_ --------------------------
	.section	.nv.constant0._Z6add_v2PfS_S_,"a",@progbits
	.sectionflags	@""
	.align	4
.nv.constant0._Z6add_v2PfS_S_:
	.zero		920


//--------------------- SYMBOLS --------------------------

	.type		.nv.reservedSmem.offset0,@object
	.size		.nv.reservedSmem.offset0,0x4
